//
// Generated by NVIDIA NVVM Compiler
//
// Compiler Build ID: CL-36424714
// Cuda compilation tools, release 13.0, V13.0.88
// Based on NVVM 20.0.0
//

.version 9.0
.target sm_100
.address_size 64

	// .globl	_Z3bfsPiS_PbS0_S0_

.visible .entry _Z3bfsPiS_PbS0_S0_(
	.param .u64 .ptr .align 1 _Z3bfsPiS_PbS0_S0__param_0,
	.param .u64 .ptr .align 1 _Z3bfsPiS_PbS0_S0__param_1,
	.param .u64 .ptr .align 1 _Z3bfsPiS_PbS0_S0__param_2,
	.param .u64 .ptr .align 1 _Z3bfsPiS_PbS0_S0__param_3,
	.param .u64 .ptr .align 1 _Z3bfsPiS_PbS0_S0__param_4
)
{
	.reg .pred 	%p<5>;
	.reg .b16 	%rs<6>;
	.reg .b32 	%r<16>;
	.reg .b64 	%rd<23>;

	ld.param.u64 	%rd6, [_Z3bfsPiS_PbS0_S0__param_0];
	ld.param.u64 	%rd7, [_Z3bfsPiS_PbS0_S0__param_1];
	ld.param.u64 	%rd9, [_Z3bfsPiS_PbS0_S0__param_2];
	ld.param.u64 	%rd8, [_Z3bfsPiS_PbS0_S0__param_3];
	ld.param.u64 	%rd10, [_Z3bfsPiS_PbS0_S0__param_4];
	cvta.to.global.u64 	%rd1, %rd10;
	cvta.to.global.u64 	%rd11, %rd9;
	mov.u32 	%r10, %tid.x;
	mov.u32 	%r11, %ntid.x;
	mov.u32 	%r12, %ctaid.x;
	mad.lo.s32 	%r1, %r11, %r12, %r10;
	cvt.s64.s32 	%rd12, %r1;
	add.s64 	%rd2, %rd11, %rd12;
	ld.global.u8 	%rs1, [%rd2];
	setp.eq.s16 	%p1, %rs1, 0;
	@%p1 bra 	$L__BB0_6;
	cvta.to.global.u64 	%rd14, %rd6;
	mov.b16 	%rs2, 0;
	st.global.u8 	[%rd2], %rs2;
	add.s64 	%rd15, %rd1, %rd12;
	mov.b16 	%rs3, 1;
	st.global.u8 	[%rd15], %rs3;
	mul.wide.s32 	%rd16, %r1, 4;
	add.s64 	%rd3, %rd14, %rd16;
	ld.global.u32 	%r14, [%rd3];
	ld.global.u32 	%r15, [%rd3+4];
	setp.ge.s32 	%p2, %r14, %r15;
	@%p2 bra 	$L__BB0_6;
	cvta.to.global.u64 	%rd4, %rd7;
	cvta.to.global.u64 	%rd5, %rd8;
$L__BB0_3:
	mul.wide.s32 	%rd17, %r14, 4;
	add.s64 	%rd18, %rd4, %rd17;
	ld.global.u32 	%r6, [%rd18];
	cvt.s64.s32 	%rd19, %r6;
	add.s64 	%rd20, %rd1, %rd19;
	ld.global.u8 	%rs4, [%rd20];
	setp.ne.s16 	%p3, %rs4, 0;
	@%p3 bra 	$L__BB0_5;
	add.s64 	%rd22, %rd5, %rd19;
	mov.b16 	%rs5, 1;
	st.global.u8 	[%rd22], %rs5;
	ld.global.u32 	%r15, [%rd3+4];
$L__BB0_5:
	add.s32 	%r14, %r14, 1;
	setp.lt.s32 	%p4, %r14, %r15;
	@%p4 bra 	$L__BB0_3;
$L__BB0_6:
	ret;

}
	// .globl	_Z13no_memcpy_bfsPiS_PbS0_S0_
.visible .entry _Z13no_memcpy_bfsPiS_PbS0_S0_(
	.param .u64 .ptr .align 1 _Z13no_memcpy_bfsPiS_PbS0_S0__param_0,
	.param .u64 .ptr .align 1 _Z13no_memcpy_bfsPiS_PbS0_S0__param_1,
	.param .u64 .ptr .align 1 _Z13no_memcpy_bfsPiS_PbS0_S0__param_2,
	.param .u64 .ptr .align 1 _Z13no_memcpy_bfsPiS_PbS0_S0__param_3,
	.param .u64 .ptr .align 1 _Z13no_memcpy_bfsPiS_PbS0_S0__param_4
)
{
	.reg .pred 	%p<5>;
	.reg .b16 	%rs<6>;
	.reg .b32 	%r<16>;
	.reg .b64 	%rd<23>;

	ld.param.u64 	%rd6, [_Z13no_memcpy_bfsPiS_PbS0_S0__param_0];
	ld.param.u64 	%rd7, [_Z13no_memcpy_bfsPiS_PbS0_S0__param_1];
	ld.param.u64 	%rd9, [_Z13no_memcpy_bfsPiS_PbS0_S0__param_2];
	ld.param.u64 	%rd8, [_Z13no_memcpy_bfsPiS_PbS0_S0__param_3];
	ld.param.u64 	%rd10, [_Z13no_memcpy_bfsPiS_PbS0_S0__param_4];
	cvta.to.global.u64 	%rd1, %rd10;
	cvta.to.global.u64 	%rd11, %rd9;
	mov.u32 	%r10, %tid.x;
	mov.u32 	%r11, %ntid.x;
	mov.u32 	%r12, %ctaid.x;
	mad.lo.s32 	%r1, %r11, %r12, %r10;
	cvt.s64.s32 	%rd12, %r1;
	add.s64 	%rd2, %rd11, %rd12;
	ld.global.u8 	%rs1, [%rd2];
	setp.eq.s16 	%p1, %rs1, 0;
	@%p1 bra 	$L__BB1_6;
	cvta.to.global.u64 	%rd14, %rd6;
	mov.b16 	%rs2, 0;
	st.global.u8 	[%rd2], %rs2;
	add.s64 	%rd15, %rd1, %rd12;
	mov.b16 	%rs3, 1;
	st.global.u8 	[%rd15], %rs3;
	mul.wide.s32 	%rd16, %r1, 4;
	add.s64 	%rd3, %rd14, %rd16;
	ld.global.u32 	%r14, [%rd3];
	ld.global.u32 	%r15, [%rd3+4];
	setp.ge.s32 	%p2, %r14, %r15;
	@%p2 bra 	$L__BB1_6;
	cvta.to.global.u64 	%rd4, %rd7;
	cvta.to.global.u64 	%rd5, %rd8;
$L__BB1_3:
	mul.wide.s32 	%rd17, %r14, 4;
	add.s64 	%rd18, %rd4, %rd17;
	ld.global.u32 	%r6, [%rd18];
	cvt.s64.s32 	%rd19, %r6;
	add.s64 	%rd20, %rd1, %rd19;
	ld.global.u8 	%rs4, [%rd20];
	setp.ne.s16 	%p3, %rs4, 0;
	@%p3 bra 	$L__BB1_5;
	add.s64 	%rd22, %rd5, %rd19;
	mov.b16 	%rs5, 1;
	st.global.u8 	[%rd22], %rs5;
	ld.global.u32 	%r15, [%rd3+4];
$L__BB1_5:
	add.s32 	%r14, %r14, 1;
	setp.lt.s32 	%p4, %r14, %r15;
	@%p4 bra 	$L__BB1_3;
$L__BB1_6:
	ret;

}
	// .globl	_Z13next_to_visitPbPi
.visible .entry _Z13next_to_visitPbPi(
	.param .u64 .ptr .align 1 _Z13next_to_visitPbPi_param_0,
	.param .u64 .ptr .align 1 _Z13next_to_visitPbPi_param_1
)
{
	.reg .pred 	%p<2>;
	.reg .b16 	%rs<2>;
	.reg .b32 	%r<5>;
	.reg .b64 	%rd<7>;

	ld.param.u64 	%rd2, [_Z13next_to_visitPbPi_param_0];
	ld.param.u64 	%rd1, [_Z13next_to_visitPbPi_param_1];
	cvta.to.global.u64 	%rd3, %rd2;
	mov.u32 	%r2, %tid.x;
	mov.u32 	%r3, %ntid.x;
	mov.u32 	%r4, %ctaid.x;
	mad.lo.s32 	%r1, %r3, %r4, %r2;
	cvt.s64.s32 	%rd4, %r1;
	add.s64 	%rd5, %rd3, %rd4;
	ld.global.u8 	%rs1, [%rd5];
	setp.ne.s16 	%p1, %rs1, 0;
	@%p1 bra 	$L__BB2_2;
	cvta.to.global.u64 	%rd6, %rd1;
	st.global.u32 	[%rd6], %r1;
$L__BB2_2:
	ret;

}
	// .globl	_Z12new_frontierPiPb
.visible .entry _Z12new_frontierPiPb(
	.param .u64 .ptr .align 1 _Z12new_frontierPiPb_param_0,
	.param .u64 .ptr .align 1 _Z12new_frontierPiPb_param_1
)
{
	.reg .pred 	%p<2>;
	.reg .b16 	%rs<2>;
	.reg .b32 	%r<6>;
	.reg .b64 	%rd<7>;

	ld.param.u64 	%rd2, [_Z12new_frontierPiPb_param_0];
	ld.param.u64 	%rd1, [_Z12new_frontierPiPb_param_1];
	cvta.to.global.u64 	%rd3, %rd2;
	mov.u32 	%r2, %tid.x;
	mov.u32 	%r3, %ntid.x;
	mov.u32 	%r4, %ctaid.x;
	mad.lo.s32 	%r1, %r3, %r4, %r2;
	ld.global.u32 	%r5, [%rd3];
	setp.ne.s32 	%p1, %r1, %r5;
	@%p1 bra 	$L__BB3_2;
	cvta.to.global.u64 	%rd4, %rd1;
	cvt.s64.s32 	%rd5, %r1;
	add.s64 	%rd6, %rd4, %rd5;
	mov.b16 	%rs1, 1;
	st.global.u8 	[%rd6], %rs1;
$L__BB3_2:
	ret;

}
	// .globl	_Z14check_frontierPbS_
.visible .entry _Z14check_frontierPbS_(
	.param .u64 .ptr .align 1 _Z14check_frontierPbS__param_0,
	.param .u64 .ptr .align 1 _Z14check_frontierPbS__param_1
)
{
	.reg .pred 	%p<2>;
	.reg .b16 	%rs<3>;
	.reg .b32 	%r<5>;
	.reg .b64 	%rd<7>;

	ld.param.u64 	%rd2, [_Z14check_frontierPbS__param_0];
	ld.param.u64 	%rd1, [_Z14check_frontierPbS__param_1];
	cvta.to.global.u64 	%rd3, %rd2;
	mov.u32 	%r1, %tid.x;
	mov.u32 	%r2, %ntid.x;
	mov.u32 	%r3, %ctaid.x;
	mad.lo.s32 	%r4, %r2, %r3, %r1;
	cvt.s64.s32 	%rd4, %r4;
	add.s64 	%rd5, %rd3, %rd4;
	ld.global.u8 	%rs1, [%rd5];
	setp.eq.s16 	%p1, %rs1, 0;
	@%p1 bra 	$L__BB4_2;
	cvta.to.global.u64 	%rd6, %rd1;
	mov.b16 	%rs2, 1;
	st.global.u8 	[%rd6], %rs2;
$L__BB4_2:
	ret;

}


// ===== COMPILED SASS (sm_100) =====

	.target	sm_100

	.elftype	@"ET_EXEC"


//--------------------- .note.nv.tkinfo           --------------------------
	.section	.note.nv.tkinfo,"",@"SHT_NOTE"
	.sectionflags	@"SHF_NOTE_NV_TKINFO"
	.tkinfo
        /*0018*/ 	.word	0x00000002
        /*0030*/ 	.string	""
        /*0030*/ 	.string	"ptxas"
        /*0030*/ 	.string	"Cuda compilation tools, release 13.0, V13.0.88"
        /*0030*/ 	.string	"Build cuda_13.0.r13.0/compiler.36424714_0"
        /*0030*/ 	.string	"-arch sm_100 -m 64 "



//--------------------- .note.nv.cuinfo           --------------------------
	.section	.note.nv.cuinfo,"",@"SHT_NOTE"
	.sectionflags	@"SHF_NOTE_NV_CUINFO"
        /*0018*/ 	.short	0x0002
        /*001a*/ 	.short	0x0064
        /*001c*/ 	.short	0x0082
	.zero		2


//--------------------- .nv.info                  --------------------------
	.section	.nv.info,"",@"SHT_CUDA_INFO"
	.align	4


	//----- nvinfo : EIATTR_REGCOUNT
	.align		4
        /*0000*/ 	.byte	0x04, 0x2f
        /*0002*/ 	.short	(.L_1 - .L_0)
	.align		4
.L_0:
        /*0004*/ 	.word	index@(_Z3bfsPiS_PbS0_S0_)
        /*0008*/ 	.word	0x0000000e


	//----- nvinfo : EIATTR_FRAME_SIZE
	.align		4
.L_1:
        /*000c*/ 	.byte	0x04, 0x11
        /*000e*/ 	.short	(.L_3 - .L_2)
	.align		4
.L_2:
        /*0010*/ 	.word	index@(_Z3bfsPiS_PbS0_S0_)
        /*0014*/ 	.word	0x00000000


	//----- nvinfo : EIATTR_REGCOUNT
	.align		4
.L_3:
        /*0018*/ 	.byte	0x04, 0x2f
        /*001a*/ 	.short	(.L_5 - .L_4)
	.align		4
.L_4:
        /*001c*/ 	.word	index@(_Z13no_memcpy_bfsPiS_PbS0_S0_)
        /*0020*/ 	.word	0x0000000e


	//----- nvinfo : EIATTR_FRAME_SIZE
	.align		4
.L_5:
        /*0024*/ 	.byte	0x04, 0x11
        /*0026*/ 	.short	(.L_7 - .L_6)
	.align		4
.L_6:
        /*0028*/ 	.word	index@(_Z13no_memcpy_bfsPiS_PbS0_S0_)
        /*002c*/ 	.word	0x00000000


	//----- nvinfo : EIATTR_REGCOUNT
	.align		4
.L_7:
        /*0030*/ 	.byte	0x04, 0x2f
        /*0032*/ 	.short	(.L_9 - .L_8)
	.align		4
.L_8:
        /*0034*/ 	.word	index@(_Z13next_to_visitPbPi)
        /*0038*/ 	.word	0x00000008


	//----- nvinfo : EIATTR_FRAME_SIZE
	.align		4
.L_9:
        /*003c*/ 	.byte	0x04, 0x11
        /*003e*/ 	.short	(.L_11 - .L_10)
	.align		4
.L_10:
        /*0040*/ 	.word	index@(_Z13next_to_visitPbPi)
        /*0044*/ 	.word	0x00000000


	//----- nvinfo : EIATTR_REGCOUNT
	.align		4
.L_11:
        /*0048*/ 	.byte	0x04, 0x2f
        /*004a*/ 	.short	(.L_13 - .L_12)
	.align		4
.L_12:
        /*004c*/ 	.word	index@(_Z12new_frontierPiPb)
        /*0050*/ 	.word	0x00000008


	//----- nvinfo : EIATTR_FRAME_SIZE
	.align		4
.L_13:
        /*0054*/ 	.byte	0x04, 0x11
        /*0056*/ 	.short	(.L_15 - .L_14)
	.align		4
.L_14:
        /*0058*/ 	.word	index@(_Z12new_frontierPiPb)
        /*005c*/ 	.word	0x00000000


	//----- nvinfo : EIATTR_REGCOUNT
	.align		4
.L_15:
        /*0060*/ 	.byte	0x04, 0x2f
        /*0062*/ 	.short	(.L_17 - .L_16)
	.align		4
.L_16:
        /*0064*/ 	.word	index@(_Z14check_frontierPbS_)
        /*0068*/ 	.word	0x00000006


	//----- nvinfo : EIATTR_FRAME_SIZE
	.align		4
.L_17:
        /*006c*/ 	.byte	0x04, 0x11
        /*006e*/ 	.short	(.L_19 - .L_18)
	.align		4
.L_18:
        /*0070*/ 	.word	index@(_Z14check_frontierPbS_)
        /*0074*/ 	.word	0x00000000


	//----- nvinfo : EIATTR_MIN_STACK_SIZE
	.align		4
.L_19:
        /*0078*/ 	.byte	0x04, 0x12
        /*007a*/ 	.short	(.L_21 - .L_20)
	.align		4
.L_20:
        /*007c*/ 	.word	index@(_Z14check_frontierPbS_)
        /*0080*/ 	.word	0x00000000


	//----- nvinfo : EIATTR_MIN_STACK_SIZE
	.align		4
.L_21:
        /*0084*/ 	.byte	0x04, 0x12
        /*0086*/ 	.short	(.L_23 - .L_22)
	.align		4
.L_22:
        /*0088*/ 	.word	index@(_Z12new_frontierPiPb)
        /*008c*/ 	.word	0x00000000


	//----- nvinfo : EIATTR_MIN_STACK_SIZE
	.align		4
.L_23:
        /*0090*/ 	.byte	0x04, 0x12
        /*0092*/ 	.short	(.L_25 - .L_24)
	.align		4
.L_24:
        /*0094*/ 	.word	index@(_Z13next_to_visitPbPi)
        /*0098*/ 	.word	0x00000000


	//----- nvinfo : EIATTR_MIN_STACK_SIZE
	.align		4
.L_25:
        /*009c*/ 	.byte	0x04, 0x12
        /*009e*/ 	.short	(.L_27 - .L_26)
	.align		4
.L_26:
        /*00a0*/ 	.word	index@(_Z13no_memcpy_bfsPiS_PbS0_S0_)
        /*00a4*/ 	.word	0x00000000


	//----- nvinfo : EIATTR_MIN_STACK_SIZE
	.align		4
.L_27:
        /*00a8*/ 	.byte	0x04, 0x12
        /*00aa*/ 	.short	(.L_29 - .L_28)
	.align		4
.L_28:
        /*00ac*/ 	.word	index@(_Z3bfsPiS_PbS0_S0_)
        /*00b0*/ 	.word	0x00000000
.L_29:


//--------------------- .nv.compat                --------------------------
	.section	.nv.compat,"",@"SHT_CUDA_COMPAT_INFO"
	.align	4
        /*0000*/ 	.byte	0x02, 0x09, 0x00, 0x00, 0x02, 0x02, 0x01, 0x00, 0x02, 0x05, 0x05, 0x00, 0x03, 0x07, 0x01, 0x01
        /*0010*/ 	.byte	0x02, 0x03, 0x00, 0x00, 0x02, 0x06, 0x01, 0x00, 0x04, 0x0b, 0x08, 0x00, 0x09, 0x00, 0x00, 0x00
        /*0020*/ 	.byte	0x00, 0x00, 0x00, 0x00


//--------------------- .nv.info._Z14check_frontierPbS_ --------------------------
	.section	.nv.info._Z14check_frontierPbS_,"",@"SHT_CUDA_INFO"
	.sectionflags	@""
	.align	4


	//----- nvinfo : EIATTR_CUDA_API_VERSION
	.align		4
        /*0000*/ 	.byte	0x04, 0x37
        /*0002*/ 	.short	(.L_31 - .L_30)
.L_30:
        /*0004*/ 	.word	0x00000082


	//----- nvinfo : EIATTR_KPARAM_INFO
	.align		4
.L_31:
        /*0008*/ 	.byte	0x04, 0x17
        /*000a*/ 	.short	(.L_33 - .L_32)
.L_32:
        /*000c*/ 	.word	0x00000000
        /*0010*/ 	.short	0x0001
        /*0012*/ 	.short	0x0008
        /*0014*/ 	.byte	0x00, 0xf5, 0x21, 0x00


	//----- nvinfo : EIATTR_KPARAM_INFO
	.align		4
.L_33:
        /*0018*/ 	.byte	0x04, 0x17
        /*001a*/ 	.short	(.L_35 - .L_34)
.L_34:
        /*001c*/ 	.word	0x00000000
        /*0020*/ 	.short	0x0000
        /*0022*/ 	.short	0x0000
        /*0024*/ 	.byte	0x00, 0xf5, 0x21, 0x00


	//----- nvinfo : EIATTR_SPARSE_MMA_MASK
	.align		4
.L_35:
        /*0028*/ 	.byte	0x03, 0x50
        /*002a*/ 	.short	0x0000


	//----- nvinfo : EIATTR_MAXREG_COUNT
	.align		4
        /*002c*/ 	.byte	0x03, 0x1b
        /*002e*/ 	.short	0x00ff


	//----- nvinfo : EIATTR_MERCURY_ISA_VERSION
	.align		4
        /*0030*/ 	.byte	0x03, 0x5f
        /*0032*/ 	.short	0x0101


	//----- nvinfo : EIATTR_VRC_CTA_INIT_COUNT
	.align		4
        /*0034*/ 	.byte	0x02, 0x4a
	.zero		1
	.zero		1


	//----- nvinfo : EIATTR_EXIT_INSTR_OFFSETS
	.align		4
        /*0038*/ 	.byte	0x04, 0x1c
        /*003a*/ 	.short	(.L_37 - .L_36)


	//   ....[0]....
.L_36:
        /*003c*/ 	.word	0x000000b0


	//   ....[1]....
        /*0040*/ 	.word	0x000000f0


	//----- nvinfo : EIATTR_CBANK_PARAM_SIZE
	.align		4
.L_37:
        /*0044*/ 	.byte	0x03, 0x19
        /*0046*/ 	.short	0x0010


	//----- nvinfo : EIATTR_PARAM_CBANK
	.align		4
        /*0048*/ 	.byte	0x04, 0x0a
        /*004a*/ 	.short	(.L_39 - .L_38)
	.align		4
.L_38:
        /*004c*/ 	.word	index@(.nv.constant0._Z14check_frontierPbS_)
        /*0050*/ 	.short	0x0380
        /*0052*/ 	.short	0x0010


	//----- nvinfo : EIATTR_SW_WAR
	.align		4
.L_39:
        /*0054*/ 	.byte	0x04, 0x36
        /*0056*/ 	.short	(.L_41 - .L_40)
.L_40:
        /*0058*/ 	.word	0x00000008
.L_41:


//--------------------- .nv.info._Z12new_frontierPiPb --------------------------
	.section	.nv.info._Z12new_frontierPiPb,"",@"SHT_CUDA_INFO"
	.sectionflags	@""
	.align	4


	//----- nvinfo : EIATTR_CUDA_API_VERSION
	.align		4
        /*0000*/ 	.byte	0x04, 0x37
        /*0002*/ 	.short	(.L_43 - .L_42)
.L_42:
        /*0004*/ 	.word	0x00000082


	//----- nvinfo : EIATTR_KPARAM_INFO
	.align		4
.L_43:
        /*0008*/ 	.byte	0x04, 0x17
        /*000a*/ 	.short	(.L_45 - .L_44)
.L_44:
        /*000c*/ 	.word	0x00000000
        /*0010*/ 	.short	0x0001
        /*0012*/ 	.short	0x0008
        /*0014*/ 	.byte	0x00, 0xf5, 0x21, 0x00


	//----- nvinfo : EIATTR_KPARAM_INFO
	.align		4
.L_45:
        /*0018*/ 	.byte	0x04, 0x17
        /*001a*/ 	.short	(.L_47 - .L_46)
.L_46:
        /*001c*/ 	.word	0x00000000
        /*0020*/ 	.short	0x0000
        /*0022*/ 	.short	0x0000
        /*0024*/ 	.byte	0x00, 0xf5, 0x21, 0x00


	//----- nvinfo : EIATTR_SPARSE_MMA_MASK
	.align		4
.L_47:
        /*0028*/ 	.byte	0x03, 0x50
        /*002a*/ 	.short	0x0000


	//----- nvinfo : EIATTR_MAXREG_COUNT
	.align		4
        /*002c*/ 	.byte	0x03, 0x1b
        /*002e*/ 	.short	0x00ff


	//----- nvinfo : EIATTR_MERCURY_ISA_VERSION
	.align		4
        /*0030*/ 	.byte	0x03, 0x5f
        /*0032*/ 	.short	0x0101


	//----- nvinfo : EIATTR_VRC_CTA_INIT_COUNT
	.align		4
        /*0034*/ 	.byte	0x02, 0x4a
	.zero		1
	.zero		1


	//----- nvinfo : EIATTR_EXIT_INSTR_OFFSETS
	.align		4
        /*0038*/ 	.byte	0x04, 0x1c
        /*003a*/ 	.short	(.L_49 - .L_48)


	//   ....[0]....
.L_48:
        /*003c*/ 	.word	0x00000090


	//   ....[1]....
        /*0040*/ 	.word	0x00000100


	//----- nvinfo : EIATTR_CBANK_PARAM_SIZE
	.align		4
.L_49:
        /*0044*/ 	.byte	0x03, 0x19
        /*0046*/ 	.short	0x0010


	//----- nvinfo : EIATTR_PARAM_CBANK
	.align		4
        /*0048*/ 	.byte	0x04, 0x0a
        /*004a*/ 	.short	(.L_51 - .L_50)
	.align		4
.L_50:
        /*004c*/ 	.word	index@(.nv.constant0._Z12new_frontierPiPb)
        /*0050*/ 	.short	0x0380
        /*0052*/ 	.short	0x0010


	//----- nvinfo : EIATTR_SW_WAR
	.align		4
.L_51:
        /*0054*/ 	.byte	0x04, 0x36
        /*0056*/ 	.short	(.L_53 - .L_52)
.L_52:
        /*0058*/ 	.word	0x00000008
.L_53:


//--------------------- .nv.info._Z13next_to_visitPbPi --------------------------
	.section	.nv.info._Z13next_to_visitPbPi,"",@"SHT_CUDA_INFO"
	.sectionflags	@""
	.align	4


	//----- nvinfo : EIATTR_CUDA_API_VERSION
	.align		4
        /*0000*/ 	.byte	0x04, 0x37
        /*0002*/ 	.short	(.L_55 - .L_54)
.L_54:
        /*0004*/ 	.word	0x00000082


	//----- nvinfo : EIATTR_KPARAM_INFO
	.align		4
.L_55:
        /*0008*/ 	.byte	0x04, 0x17
        /*000a*/ 	.short	(.L_57 - .L_56)
.L_56:
        /*000c*/ 	.word	0x00000000
        /*0010*/ 	.short	0x0001
        /*0012*/ 	.short	0x0008
        /*0014*/ 	.byte	0x00, 0xf5, 0x21, 0x00


	//----- nvinfo : EIATTR_KPARAM_INFO
	.align		4
.L_57:
        /*0018*/ 	.byte	0x04, 0x17
        /*001a*/ 	.short	(.L_59 - .L_58)
.L_58:
        /*001c*/ 	.word	0x00000000
        /*0020*/ 	.short	0x0000
        /*0022*/ 	.short	0x0000
        /*0024*/ 	.byte	0x00, 0xf5, 0x21, 0x00


	//----- nvinfo : EIATTR_SPARSE_MMA_MASK
	.align		4
.L_59:
        /*0028*/ 	.byte	0x03, 0x50
        /*002a*/ 	.short	0x0000


	//----- nvinfo : EIATTR_MAXREG_COUNT
	.align		4
        /*002c*/ 	.byte	0x03, 0x1b
        /*002e*/ 	.short	0x00ff


	//----- nvinfo : EIATTR_MERCURY_ISA_VERSION
	.align		4
        /*0030*/ 	.byte	0x03, 0x5f
        /*0032*/ 	.short	0x0101


	//----- nvinfo : EIATTR_VRC_CTA_INIT_COUNT
	.align		4
        /*0034*/ 	.byte	0x02, 0x4a
	.zero		1
	.zero		1


	//----- nvinfo : EIATTR_EXIT_INSTR_OFFSETS
	.align		4
        /*0038*/ 	.byte	0x04, 0x1c
        /*003a*/ 	.short	(.L_61 - .L_60)


	//   ....[0]....
.L_60:
        /*003c*/ 	.word	0x000000b0


	//   ....[1]....
        /*0040*/ 	.word	0x000000e0


	//----- nvinfo : EIATTR_CBANK_PARAM_SIZE
	.align		4
.L_61:
        /*0044*/ 	.byte	0x03, 0x19
        /*0046*/ 	.short	0x0010


	//----- nvinfo : EIATTR_PARAM_CBANK
	.align		4
        /*0048*/ 	.byte	0x04, 0x0a
        /*004a*/ 	.short	(.L_63 - .L_62)
	.align		4
.L_62:
        /*004c*/ 	.word	index@(.nv.constant0._Z13next_to_visitPbPi)
        /*0050*/ 	.short	0x0380
        /*0052*/ 	.short	0x0010


	//----- nvinfo : EIATTR_SW_WAR
	.align		4
.L_63:
        /*0054*/ 	.byte	0x04, 0x36
        /*0056*/ 	.short	(.L_65 - .L_64)
.L_64:
        /*0058*/ 	.word	0x00000008
.L_65:


//--------------------- .nv.info._Z13no_memcpy_bfsPiS_PbS0_S0_ --------------------------
	.section	.nv.info._Z13no_memcpy_bfsPiS_PbS0_S0_,"",@"SHT_CUDA_INFO"
	.sectionflags	@""
	.align	4


	//----- nvinfo : EIATTR_CUDA_API_VERSION
	.align		4
        /*0000*/ 	.byte	0x04, 0x37
        /*0002*/ 	.short	(.L_67 - .L_66)
.L_66:
        /*0004*/ 	.word	0x00000082


	//----- nvinfo : EIATTR_KPARAM_INFO
	.align		4
.L_67:
        /*0008*/ 	.byte	0x04, 0x17
        /*000a*/ 	.short	(.L_69 - .L_68)
.L_68:
        /*000c*/ 	.word	0x00000000
        /*0010*/ 	.short	0x0004
        /*0012*/ 	.short	0x0020
        /*0014*/ 	.byte	0x00, 0xf5, 0x21, 0x00


	//----- nvinfo : EIATTR_KPARAM_INFO
	.align		4
.L_69:
        /*0018*/ 	.byte	0x04, 0x17
        /*001a*/ 	.short	(.L_71 - .L_70)
.L_70:
        /*001c*/ 	.word	0x00000000
        /*0020*/ 	.short	0x0003
        /*0022*/ 	.short	0x0018
        /*0024*/ 	.byte	0x00, 0xf5, 0x21, 0x00


	//----- nvinfo : EIATTR_KPARAM_INFO
	.align		4
.L_71:
        /*0028*/ 	.byte	0x04, 0x17
        /*002a*/ 	.short	(.L_73 - .L_72)
.L_72:
        /*002c*/ 	.word	0x00000000
        /*0030*/ 	.short	0x0002
        /*0032*/ 	.short	0x0010
        /*0034*/ 	.byte	0x00, 0xf5, 0x21, 0x00


	//----- nvinfo : EIATTR_KPARAM_INFO
	.align		4
.L_73:
        /*0038*/ 	.byte	0x04, 0x17
        /*003a*/ 	.short	(.L_75 - .L_74)
.L_74:
        /*003c*/ 	.word	0x00000000
        /*0040*/ 	.short	0x0001
        /*0042*/ 	.short	0x0008
        /*0044*/ 	.byte	0x00, 0xf5, 0x21, 0x00


	//----- nvinfo : EIATTR_KPARAM_INFO
	.align		4
.L_75:
        /*0048*/ 	.byte	0x04, 0x17
        /*004a*/ 	.short	(.L_77 - .L_76)
.L_76:
        /*004c*/ 	.word	0x00000000
        /*0050*/ 	.short	0x0000
        /*0052*/ 	.short	0x0000
        /*0054*/ 	.byte	0x00, 0xf5, 0x21, 0x00


	//----- nvinfo : EIATTR_SPARSE_MMA_MASK
	.align		4
.L_77:
        /*0058*/ 	.byte	0x03, 0x50
        /*005a*/ 	.short	0x0000


	//----- nvinfo : EIATTR_MAXREG_COUNT
	.align		4
        /*005c*/ 	.byte	0x03, 0x1b
        /*005e*/ 	.short	0x00ff


	//----- nvinfo : EIATTR_MERCURY_ISA_VERSION
	.align		4
        /*0060*/ 	.byte	0x03, 0x5f
        /*0062*/ 	.short	0x0101


	//----- nvinfo : EIATTR_VRC_CTA_INIT_COUNT
	.align		4
        /*0064*/ 	.byte	0x02, 0x4a
	.zero		1
	.zero		1


	//----- nvinfo : EIATTR_EXIT_INSTR_OFFSETS
	.align		4
        /*0068*/ 	.byte	0x04, 0x1c
        /*006a*/ 	.short	(.L_79 - .L_78)


	//   ....[0]....
.L_78:
        /*006c*/ 	.word	0x000000c0


	//   ....[1]....
        /*0070*/ 	.word	0x000001a0


	//   ....[2]....
        /*0074*/ 	.word	0x000002e0


	//----- nvinfo : EIATTR_CRS_STACK_SIZE
	.align		4
.L_79:
        /*0078*/ 	.byte	0x04, 0x1e
        /*007a*/ 	.short	(.L_81 - .L_80)
.L_80:
        /*007c*/ 	.word	0x00000000


	//----- nvinfo : EIATTR_CBANK_PARAM_SIZE
	.align		4
.L_81:
        /*0080*/ 	.byte	0x03, 0x19
        /*0082*/ 	.short	0x0028


	//----- nvinfo : EIATTR_PARAM_CBANK
	.align		4
        /*0084*/ 	.byte	0x04, 0x0a
        /*0086*/ 	.short	(.L_83 - .L_82)
	.align		4
.L_82:
        /*0088*/ 	.word	index@(.nv.constant0._Z13no_memcpy_bfsPiS_PbS0_S0_)
        /*008c*/ 	.short	0x0380
        /*008e*/ 	.short	0x0028


	//----- nvinfo : EIATTR_SW_WAR
	.align		4
.L_83:
        /*0090*/ 	.byte	0x04, 0x36
        /*0092*/ 	.short	(.L_85 - .L_84)
.L_84:
        /*0094*/ 	.word	0x00000008
.L_85:


//--------------------- .nv.info._Z3bfsPiS_PbS0_S0_ --------------------------
	.section	.nv.info._Z3bfsPiS_PbS0_S0_,"",@"SHT_CUDA_INFO"
	.sectionflags	@""
	.align	4


	//----- nvinfo : EIATTR_CUDA_API_VERSION
	.align		4
        /*0000*/ 	.byte	0x04, 0x37
        /*0002*/ 	.short	(.L_87 - .L_86)
.L_86:
        /*0004*/ 	.word	0x00000082


	//----- nvinfo : EIATTR_KPARAM_INFO
	.align		4
.L_87:
        /*0008*/ 	.byte	0x04, 0x17
        /*000a*/ 	.short	(.L_89 - .L_88)
.L_88:
        /*000c*/ 	.word	0x00000000
        /*0010*/ 	.short	0x0004
        /*0012*/ 	.short	0x0020
        /*0014*/ 	.byte	0x00, 0xf5, 0x21, 0x00


	//----- nvinfo : EIATTR_KPARAM_INFO
	.align		4
.L_89:
        /*0018*/ 	.byte	0x04, 0x17
        /*001a*/ 	.short	(.L_91 - .L_90)
.L_90:
        /*001c*/ 	.word	0x00000000
        /*0020*/ 	.short	0x0003
        /*0022*/ 	.short	0x0018
        /*0024*/ 	.byte	0x00, 0xf5, 0x21, 0x00


	//----- nvinfo : EIATTR_KPARAM_INFO
	.align		4
.L_91:
        /*0028*/ 	.byte	0x04, 0x17
        /*002a*/ 	.short	(.L_93 - .L_92)
.L_92:
        /*002c*/ 	.word	0x00000000
        /*0030*/ 	.short	0x0002
        /*0032*/ 	.short	0x0010
        /*0034*/ 	.byte	0x00, 0xf5, 0x21, 0x00


	//----- nvinfo : EIATTR_KPARAM_INFO
	.align		4
.L_93:
        /*0038*/ 	.byte	0x04, 0x17
        /*003a*/ 	.short	(.L_95 - .L_94)
.L_94:
        /*003c*/ 	.word	0x00000000
        /*0040*/ 	.short	0x0001
        /*0042*/ 	.short	0x0008
        /*0044*/ 	.byte	0x00, 0xf5, 0x21, 0x00


	//----- nvinfo : EIATTR_KPARAM_INFO
	.align		4
.L_95:
        /*0048*/ 	.byte	0x04, 0x17
        /*004a*/ 	.short	(.L_97 - .L_96)
.L_96:
        /*004c*/ 	.word	0x00000000
        /*0050*/ 	.short	0x0000
        /*0052*/ 	.short	0x0000
        /*0054*/ 	.byte	0x00, 0xf5, 0x21, 0x00


	//----- nvinfo : EIATTR_SPARSE_MMA_MASK
	.align		4
.L_97:
        /*0058*/ 	.byte	0x03, 0x50
        /*005a*/ 	.short	0x0000


	//----- nvinfo : EIATTR_MAXREG_COUNT
	.align		4
        /*005c*/ 	.byte	0x03, 0x1b
        /*005e*/ 	.short	0x00ff


	//----- nvinfo : EIATTR_MERCURY_ISA_VERSION
	.align		4
        /*0060*/ 	.byte	0x03, 0x5f
        /*0062*/ 	.short	0x0101


	//----- nvinfo : EIATTR_VRC_CTA_INIT_COUNT
	.align		4
        /*0064*/ 	.byte	0x02, 0x4a
	.zero		1
	.zero		1


	//----- nvinfo : EIATTR_EXIT_INSTR_OFFSETS
	.align		4
        /*0068*/ 	.byte	0x04, 0x1c
        /*006a*/ 	.short	(.L_99 - .L_98)


	//   ....[0]....
.L_98:
        /*006c*/ 	.word	0x000000c0


	//   ....[1]....
        /*0070*/ 	.word	0x000001a0


	//   ....[2]....
        /*0074*/ 	.word	0x000002e0


	//----- nvinfo : EIATTR_CRS_STACK_SIZE
	.align		4
.L_99:
        /*0078*/ 	.byte	0x04, 0x1e
        /*007a*/ 	.short	(.L_101 - .L_100)
.L_100:
        /*007c*/ 	.word	0x00000000


	//----- nvinfo : EIATTR_CBANK_PARAM_SIZE
	.align		4
.L_101:
        /*0080*/ 	.byte	0x03, 0x19
        /*0082*/ 	.short	0x0028


	//----- nvinfo : EIATTR_PARAM_CBANK
	.align		4
        /*0084*/ 	.byte	0x04, 0x0a
        /*0086*/ 	.short	(.L_103 - .L_102)
	.align		4
.L_102:
        /*0088*/ 	.word	index@(.nv.constant0._Z3bfsPiS_PbS0_S0_)
        /*008c*/ 	.short	0x0380
        /*008e*/ 	.short	0x0028


	//----- nvinfo : EIATTR_SW_WAR
	.align		4
.L_103:
        /*0090*/ 	.byte	0x04, 0x36
        /*0092*/ 	.short	(.L_105 - .L_104)
.L_104:
        /*0094*/ 	.word	0x00000008
.L_105:


//--------------------- .nv.callgraph             --------------------------
	.section	.nv.callgraph,"",@"SHT_CUDA_CALLGRAPH"
	.align	4
	.sectionentsize	8
	.align		4
        /*0000*/ 	.word	0x00000000
	.align		4
        /*0004*/ 	.word	0xffffffff
	.align		4
        /*0008*/ 	.word	0x00000000
	.align		4
        /*000c*/ 	.word	0xfffffffe
	.align		4
        /*0010*/ 	.word	0x00000000
	.align		4
        /*0014*/ 	.word	0xfffffffd
	.align		4
        /*0018*/ 	.word	0x00000000
	.align		4
        /*001c*/ 	.word	0xfffffffc


//--------------------- .text._Z14check_frontierPbS_ --------------------------
	.section	.text._Z14check_frontierPbS_,"ax",@progbits
	.align	128
        .global         _Z14check_frontierPbS_
        .type           _Z14check_frontierPbS_,@function
        .size           _Z14check_frontierPbS_,(.L_x_11 - _Z14check_frontierPbS_)
        .other          _Z14check_frontierPbS_,@"STO_CUDA_ENTRY STV_DEFAULT"
_Z14check_frontierPbS_:
.text._Z14check_frontierPbS_:
[----:B------:R-:W-:Y:S01]  /*0000*/  LDC R1, c[0x0][0x37c] ;  /* 0x0000df00ff017b82 */ /* 0x000fe20000000800 */
[----:B------:R-:W0:Y:S01]  /*0010*/  S2R R0, SR_TID.X ;  /* 0x0000000000007919 */ /* 0x000e220000002100 */
[----:B------:R-:W0:Y:S01]  /*0020*/  LDCU UR6, c[0x0][0x360] ;  /* 0x00006c00ff0677ac */ /* 0x000e220008000800 */
[----:B------:R-:W0:Y:S01]  /*0030*/  S2R R3, SR_CTAID.X ;  /* 0x0000000000037919 */ /* 0x000e220000002500 */
[----:B------:R-:W1:Y:S01]  /*0040*/  LDCU.64 UR8, c[0x0][0x380] ;  /* 0x00007000ff0877ac */ /* 0x000e620008000a00 */
[----:B------:R-:W2:Y:S01]  /*0050*/  LDCU.64 UR4, c[0x0][0x358] ;  /* 0x00006b00ff0477ac */ /* 0x000ea20008000a00 */
[----:B0-----:R-:W-:-:S05]  /*0060*/  IMAD R0, R3, UR6, R0 ;  /* 0x0000000603007c24 */ /* 0x001fca000f8e0200 */
[----:B-1----:R-:W-:-:S04]  /*0070*/  IADD3 R2, P0, PT, R0, UR8, RZ ;  /* 0x0000000800027c10 */ /* 0x002fc8000ff1e0ff */
[----:B------:R-:W-:-:S05]  /*0080*/  LEA.HI.X.SX32 R3, R0, UR9, 0x1, P0 ;  /* 0x0000000900037c11 */ /* 0x000fca00080f0eff */
[----:B--2---:R-:W2:Y:S02]  /*0090*/  LDG.E.U8 R2, desc[UR4][R2.64] ;  /* 0x0000000402027981 */ /* 0x004ea4000c1e1100 */
[----:B--2---:R-:W-:-:S13]  /*00a0*/  ISETP.NE.AND P0, PT, R2, RZ, PT ;  /* 0x000000ff0200720c */ /* 0x004fda0003f05270 */
[----:B------:R-:W-:Y:S05]  /*00b0*/  @!P0 EXIT ;  /* 0x000000000000894d */ /* 0x000fea0003800000 */
[----:B------:R-:W0:Y:S01]  /*00c0*/  LDC.64 R2, c[0x0][0x388] ;  /* 0x0000e200ff027b82 */ /* 0x000e220000000a00 */
[----:B------:R-:W-:-:S05]  /*00d0*/  IMAD.MOV.U32 R0, RZ, RZ, 0x1 ;  /* 0x00000001ff007424 */ /* 0x000fca00078e00ff */
[----:B0-----:R-:W-:Y:S01]  /*00e0*/  STG.E.U8 desc[UR4][R2.64], R0 ;  /* 0x0000000002007986 */ /* 0x001fe2000c101104 */
[----:B------:R-:W-:Y:S05]  /*00f0*/  EXIT ;  /* 0x000000000000794d */ /* 0x000fea0003800000 */
.L_x_0:
[----:B------:R-:W-:-:S00]  /*0100*/  BRA `(.L_x_0) ;  /* 0xfffffffc00fc7947 */ /* 0x000fc0000383ffff */
[----:B------:R-:W-:-:S00]  /*0110*/  NOP ;  /* 0x0000000000007918 */ /* 0x000fc00000000000 */
        /* <DEDUP_REMOVED lines=14> */
.L_x_11:


//--------------------- .text._Z12new_frontierPiPb --------------------------
	.section	.text._Z12new_frontierPiPb,"ax",@progbits
	.align	128
        .global         _Z12new_frontierPiPb
        .type           _Z12new_frontierPiPb,@function
        .size           _Z12new_frontierPiPb,(.L_x_12 - _Z12new_frontierPiPb)
        .other          _Z12new_frontierPiPb,@"STO_CUDA_ENTRY STV_DEFAULT"
_Z12new_frontierPiPb:
.text._Z12new_frontierPiPb:
[----:B------:R-:W-:Y:S08]  /*0000*/  LDC R1, c[0x0][0x37c] ;  /* 0x0000df00ff017b82 */ /* 0x000ff00000000800 */
[----:B------:R-:W0:Y:S01]  /*0010*/  LDC.64 R2, c[0x0][0x380] ;  /* 0x0000e000ff027b82 */ /* 0x000e220000000a00 */
[----:B------:R-:W0:Y:S02]  /*0020*/  LDCU.64 UR4, c[0x0][0x358] ;  /* 0x00006b00ff0477ac */ /* 0x000e240008000a00 */
[----:B0-----:R-:W2:Y:S01]  /*0030*/  LDG.E R3, desc[UR4][R2.64] ;  /* 0x0000000402037981 */ /* 0x001ea2000c1e1900 */
[----:B------:R-:W0:Y:S01]  /*0040*/  LDCU UR6, c[0x0][0x360] ;  /* 0x00006c00ff0677ac */ /* 0x000e220008000800 */
[----:B------:R-:W0:Y:S01]  /*0050*/  S2R R0, SR_TID.X ;  /* 0x0000000000007919 */ /* 0x000e220000002100 */
[----:B------:R-:W0:Y:S02]  /*0060*/  S2R R5, SR_CTAID.X ;  /* 0x0000000000057919 */ /* 0x000e240000002500 */
[----:B0-----:R-:W-:-:S05]  /*0070*/  IMAD R0, R5, UR6, R0 ;  /* 0x0000000605007c24 */ /* 0x001fca000f8e0200 */
[----:B--2---:R-:W-:-:S13]  /*0080*/  ISETP.NE.AND P0, PT, R0, R3, PT ;  /* 0x000000030000720c */ /* 0x004fda0003f05270 */
[----:B------:R-:W-:Y:S05]  /*0090*/  @P0 EXIT ;  /* 0x000000000000094d */ /* 0x000fea0003800000 */
[----:B------:R-:W0:Y:S01]  /*00a0*/  LDCU.64 UR6, c[0x0][0x388] ;  /* 0x00007100ff0677ac */ /* 0x000e220008000a00 */
[----:B------:R-:W-:Y:S01]  /*00b0*/  IMAD.MOV.U32 R4, RZ, RZ, 0x1 ;  /* 0x00000001ff047424 */ /* 0x000fe200078e00ff */
[----:B0-----:R-:W-:-:S04]  /*00c0*/  IADD3 R2, P0, PT, R0, UR6, RZ ;  /* 0x0000000600027c10 */ /* 0x001fc8000ff1e0ff */
[----:B------:R-:W-:Y:S02]  /*00d0*/  LEA.HI.X.SX32 R3, R0, UR7, 0x1, P0 ;  /* 0x0000000700037c11 */ /* 0x000fe400080f0eff */
[----:B------:R-:W-:-:S05]  /*00e0*/  PRMT R0, R4, 0x7610, R0 ;  /* 0x0000761004007816 */ /* 0x000fca0000000000 */
[----:B------:R-:W-:Y:S01]  /*00f0*/  STG.E.U8 desc[UR4][R2.64], R0 ;  /* 0x0000000002007986 */ /* 0x000fe2000c101104 */
[----:B------:R-:W-:Y:S05]  /*0100*/  EXIT ;  /* 0x000000000000794d */ /* 0x000fea0003800000 */
.L_x_1:
        /* <DEDUP_REMOVED lines=15> */
.L_x_12:


//--------------------- .text._Z13next_to_visitPbPi --------------------------
	.section	.text._Z13next_to_visitPbPi,"ax",@progbits
	.align	128
        .global         _Z13next_to_visitPbPi
        .type           _Z13next_to_visitPbPi,@function
        .size           _Z13next_to_visitPbPi,(.L_x_13 - _Z13next_to_visitPbPi)
        .other          _Z13next_to_visitPbPi,@"STO_CUDA_ENTRY STV_DEFAULT"
_Z13next_to_visitPbPi:
.text._Z13next_to_visitPbPi:
        /* <DEDUP_REMOVED lines=11> */
[----:B------:R-:W-:Y:S05]  /*00b0*/  @P0 EXIT ;  /* 0x000000000000094d */ /* 0x000fea0003800000 */
[----:B------:R-:W0:Y:S02]  /*00c0*/  LDC.64 R2, c[0x0][0x388] ;  /* 0x0000e200ff027b82 */ /* 0x000e240000000a00 */
[----:B0-----:R-:W-:Y:S01]  /*00d0*/  STG.E desc[UR4][R2.64], R5 ;  /* 0x0000000502007986 */ /* 0x001fe2000c101904 */
[----:B------:R-:W-:Y:S05]  /*00e0*/  EXIT ;  /* 0x000000000000794d */ /* 0x000fea0003800000 */
.L_x_2:
        /* <DEDUP_REMOVED lines=9> */
.L_x_13:


//--------------------- .text._Z13no_memcpy_bfsPiS_PbS0_S0_ --------------------------
	.section	.text._Z13no_memcpy_bfsPiS_PbS0_S0_,"ax",@progbits
	.align	128
        .global         _Z13no_memcpy_bfsPiS_PbS0_S0_
        .type           _Z13no_memcpy_bfsPiS_PbS0_S0_,@function
        .size           _Z13no_memcpy_bfsPiS_PbS0_S0_,(.L_x_14 - _Z13no_memcpy_bfsPiS_PbS0_S0_)
        .other          _Z13no_memcpy_bfsPiS_PbS0_S0_,@"STO_CUDA_ENTRY STV_DEFAULT"
_Z13no_memcpy_bfsPiS_PbS0_S0_:
.text._Z13no_memcpy_bfsPiS_PbS0_S0_:
[----:B------:R-:W-:Y:S01]  /*0000*/  LDC R1, c[0x0][0x37c] ;  /* 0x0000df00ff017b82 */ /* 0x000fe20000000800 */
[----:B------:R-:W0:Y:S01]  /*0010*/  S2R R9, SR_TID.X ;  /* 0x0000000000097919 */ /* 0x000e220000002100 */
[----:B------:R-:W0:Y:S01]  /*0020*/  LDCU UR6, c[0x0][0x360] ;  /* 0x00006c00ff0677ac */ /* 0x000e220008000800 */
[----:B------:R-:W0:Y:S01]  /*0030*/  S2R R0, SR_CTAID.X ;  /* 0x0000000000007919 */ /* 0x000e220000002500 */
[----:B------:R-:W1:Y:S01]  /*0040*/  LDCU.64 UR8, c[0x0][0x390] ;  /* 0x00007200ff0877ac */ /* 0x000e620008000a00 */
[----:B------:R-:W2:Y:S01]  /*0050*/  LDCU.64 UR4, c[0x0][0x358] ;  /* 0x00006b00ff0477ac */ /* 0x000ea20008000a00 */
[----:B0-----:R-:W-:-:S05]  /*0060*/  IMAD R9, R0, UR6, R9 ;  /* 0x0000000600097c24 */ /* 0x001fca000f8e0209 */
[----:B------:R-:W-:Y:S02]  /*0070*/  SHF.R.S32.HI R7, RZ, 0x1f, R9 ;  /* 0x0000001fff077819 */ /* 0x000fe40000011409 */
[----:B-1----:R-:W-:-:S04]  /*0080*/  IADD3 R4, P0, PT, R9, UR8, RZ ;  /* 0x0000000809047c10 */ /* 0x002fc8000ff1e0ff */
[----:B------:R-:W-:-:S05]  /*0090*/  IADD3.X R5, PT, PT, R7, UR9, RZ, P0, !PT ;  /* 0x0000000907057c10 */ /* 0x000fca00087fe4ff */
[----:B--2---:R-:W2:Y:S02]  /*00a0*/  LDG.E.U8 R0, desc[UR4][R4.64] ;  /* 0x0000000404007981 */ /* 0x004ea4000c1e1100 */
[----:B--2---:R-:W-:-:S13]  /*00b0*/  ISETP.NE.AND P0, PT, R0, RZ, PT ;  /* 0x000000ff0000720c */ /* 0x004fda0003f05270 */
[----:B------:R-:W-:Y:S05]  /*00c0*/  @!P0 EXIT ;  /* 0x000000000000894d */ /* 0x000fea0003800000 */
[----:B------:R-:W0:Y:S01]  /*00d0*/  LDC.64 R2, c[0x0][0x380] ;  /* 0x0000e000ff027b82 */ /* 0x000e220000000a00 */
[----:B------:R-:W1:Y:S01]  /*00e0*/  LDCU.64 UR6, c[0x0][0x3a0] ;  /* 0x00007400ff0677ac */ /* 0x000e620008000a00 */
[----:B------:R-:W-:Y:S01]  /*00f0*/  IMAD.MOV.U32 R8, RZ, RZ, 0x1 ;  /* 0x00000001ff087424 */ /* 0x000fe200078e00ff */
[----:B------:R2:W-:Y:S01]  /*0100*/  STG.E.U8 desc[UR4][R4.64], RZ ;  /* 0x000000ff04007986 */ /* 0x0005e2000c101104 */
[----:B------:R-:W3:Y:S01]  /*0110*/  LDCU.64 UR8, c[0x0][0x3a0] ;  /* 0x00007400ff0877ac */ /* 0x000ee20008000a00 */
[----:B-1----:R-:W-:-:S04]  /*0120*/  IADD3 R6, P0, PT, R9, UR6, RZ ;  /* 0x0000000609067c10 */ /* 0x002fc8000ff1e0ff */
[----:B------:R-:W-:Y:S01]  /*0130*/  IADD3.X R7, PT, PT, R7, UR7, RZ, P0, !PT ;  /* 0x0000000707077c10 */ /* 0x000fe200087fe4ff */
[----:B0-----:R-:W-:Y:S01]  /*0140*/  IMAD.WIDE R2, R9, 0x4, R2 ;  /* 0x0000000409027825 */ /* 0x001fe200078e0202 */
[----:B------:R-:W0:Y:S03]  /*0150*/  LDCU.64 UR6, c[0x0][0x398] ;  /* 0x00007300ff0677ac */ /* 0x000e260008000a00 */
[----:B------:R2:W-:Y:S04]  /*0160*/  STG.E.U8 desc[UR4][R6.64], R8 ;  /* 0x0000000806007986 */ /* 0x0005e8000c101104 */
[----:B------:R-:W4:Y:S04]  /*0170*/  LDG.E R0, desc[UR4][R2.64] ;  /* 0x0000000402007981 */ /* 0x000f28000c1e1900 */
[----:B------:R-:W4:Y:S02]  /*0180*/  LDG.E R11, desc[UR4][R2.64+0x4] ;  /* 0x00000404020b7981 */ /* 0x000f24000c1e1900 */
[----:B----4-:R-:W-:-:S13]  /*0190*/  ISETP.GE.AND P0, PT, R0, R11, PT ;  /* 0x0000000b0000720c */ /* 0x010fda0003f06270 */
[----:B0-23--:R-:W-:Y:S05]  /*01a0*/  @P0 EXIT ;  /* 0x000000000000094d */ /* 0x00dfea0003800000 */
[----:B------:R-:W0:Y:S02]  /*01b0*/  LDC.64 R8, c[0x0][0x388] ;  /* 0x0000e200ff087b82 */ /* 0x000e240000000a00 */
.L_x_5:
[----:B0-----:R-:W-:-:S06]  /*01c0*/  IMAD.WIDE R4, R0, 0x4, R8 ;  /* 0x0000000400047825 */ /* 0x001fcc00078e0208 */
[----:B------:R-:W2:Y:S02]  /*01d0*/  LDG.E R4, desc[UR4][R4.64] ;  /* 0x0000000404047981 */ /* 0x000ea4000c1e1900 */
[----:B--2---:R-:W-:Y:S02]  /*01e0*/  SHF.R.S32.HI R10, RZ, 0x1f, R4 ;  /* 0x0000001fff0a7819 */ /* 0x004fe40000011404 */
[----:B------:R-:W-:-:S04]  /*01f0*/  IADD3 R6, P0, PT, R4, UR8, RZ ;  /* 0x0000000804067c10 */ /* 0x000fc8000ff1e0ff */
[----:B------:R-:W-:-:S05]  /*0200*/  IADD3.X R7, PT, PT, R10, UR9, RZ, P0, !PT ;  /* 0x000000090a077c10 */ /* 0x000fca00087fe4ff */
[----:B------:R-:W2:Y:S01]  /*0210*/  LDG.E.U8 R6, desc[UR4][R6.64] ;  /* 0x0000000406067981 */ /* 0x000ea2000c1e1100 */
[----:B------:R-:W-:Y:S01]  /*0220*/  BSSY.RECONVERGENT B0, `(.L_x_3) ;  /* 0x0000009000007945 */ /* 0x000fe20003800200 */
[----:B------:R-:W-:Y:S01]  /*0230*/  VIADD R0, R0, 0x1 ;  /* 0x0000000100007836 */ /* 0x000fe20000000000 */
[----:B--2---:R-:W-:-:S13]  /*0240*/  ISETP.NE.AND P0, PT, R6, RZ, PT ;  /* 0x000000ff0600720c */ /* 0x004fda0003f05270 */
[----:B------:R-:W-:Y:S05]  /*0250*/  @P0 BRA `(.L_x_4) ;  /* 0x0000000000140947 */ /* 0x000fea0003800000 */
[----:B------:R-:W-:Y:S01]  /*0260*/  IADD3 R4, P0, PT, R4, UR6, RZ ;  /* 0x0000000604047c10 */ /* 0x000fe2000ff1e0ff */
[----:B------:R-:W-:-:S03]  /*0270*/  IMAD.MOV.U32 R6, RZ, RZ, 0x1 ;  /* 0x00000001ff067424 */ /* 0x000fc600078e00ff */
[----:B------:R-:W-:-:S05]  /*0280*/  IADD3.X R5, PT, PT, R10, UR7, RZ, P0, !PT ;  /* 0x000000070a057c10 */ /* 0x000fca00087fe4ff */
[----:B------:R0:W-:Y:S04]  /*0290*/  STG.E.U8 desc[UR4][R4.64], R6 ;  /* 0x0000000604007986 */ /* 0x0001e8000c101104 */
[----:B------:R0:W5:Y:S02]  /*02a0*/  LDG.E R11, desc[UR4][R2.64+0x4] ;  /* 0x00000404020b7981 */ /* 0x000164000c1e1900 */
.L_x_4:
[----:B------:R-:W-:Y:S05]  /*02b0*/  BSYNC.RECONVERGENT B0 ;  /* 0x0000000000007941 */ /* 0x000fea0003800200 */
.L_x_3:
[----:B-----5:R-:W-:-:S13]  /*02c0*/  ISETP.GE.AND P0, PT, R0, R11, PT ;  /* 0x0000000b0000720c */ /* 0x020fda0003f06270 */
[----:B------:R-:W-:Y:S05]  /*02d0*/  @!P0 BRA `(.L_x_5) ;  /* 0xfffffffc00b88947 */ /* 0x000fea000383ffff */
[----:B------:R-:W-:Y:S05]  /*02e0*/  EXIT ;  /* 0x000000000000794d */ /* 0x000fea0003800000 */
.L_x_6:
        /* <DEDUP_REMOVED lines=9> */
.L_x_14:


//--------------------- .text._Z3bfsPiS_PbS0_S0_  --------------------------
	.section	.text._Z3bfsPiS_PbS0_S0_,"ax",@progbits
	.align	128
        .global         _Z3bfsPiS_PbS0_S0_
        .type           _Z3bfsPiS_PbS0_S0_,@function
        .size           _Z3bfsPiS_PbS0_S0_,(.L_x_15 - _Z3bfsPiS_PbS0_S0_)
        .other          _Z3bfsPiS_PbS0_S0_,@"STO_CUDA_ENTRY STV_DEFAULT"
_Z3bfsPiS_PbS0_S0_:
.text._Z3bfsPiS_PbS0_S0_:
        /* <DEDUP_REMOVED lines=28> */
.L_x_9:
        /* <DEDUP_REMOVED lines=15> */
.L_x_8:
[----:B------:R-:W-:Y:S05]  /*02b0*/  BSYNC.RECONVERGENT B0 ;  /* 0x0000000000007941 */ /* 0x000fea0003800200 */
.L_x_7:
[----:B-----5:R-:W-:-:S13]  /*02c0*/  ISETP.GE.AND P0, PT, R0, R11, PT ;  /* 0x0000000b0000720c */ /* 0x020fda0003f06270 */
[----:B------:R-:W-:Y:S05]  /*02d0*/  @!P0 BRA `(.L_x_9) ;  /* 0xfffffffc00b88947 */ /* 0x000fea000383ffff */
[----:B------:R-:W-:Y:S05]  /*02e0*/  EXIT ;  /* 0x000000000000794d */ /* 0x000fea0003800000 */
.L_x_10:
        /* <DEDUP_REMOVED lines=9> */
.L_x_15:


//--------------------- .nv.shared.reserved.0     --------------------------
	.section	.nv.shared.reserved.0,"aw",@nobits
	.weak		__nv_reservedSMEM_offset_0_alias
	.size		__nv_reservedSMEM_offset_0_alias, 0, 64
	.other		__nv_reservedSMEM_offset_0_alias,@"STO_CUDA_RESERVED_SHARED STV_DEFAULT"
__nv_reservedSMEM_offset_0_alias:
	.zero		0
	.zero		64


//--------------------- .nv.constant0._Z14check_frontierPbS_ --------------------------
	.section	.nv.constant0._Z14check_frontierPbS_,"a",@progbits
	.sectionflags	@""
	.align	4
.nv.constant0._Z14check_frontierPbS_:
	.zero		912


//--------------------- .nv.constant0._Z12new_frontierPiPb --------------------------
	.section	.nv.constant0._Z12new_frontierPiPb,"a",@progbits
	.sectionflags	@""
	.align	4
.nv.constant0._Z12new_frontierPiPb:
	.zero		912


//--------------------- .nv.constant0._Z13next_to_visitPbPi --------------------------
	.section	.nv.constant0._Z13next_to_visitPbPi,"a",@progbits
	.sectionflags	@""
	.align	4
.nv.constant0._Z13next_to_visitPbPi:
	.zero		912


//--------------------- .nv.constant0._Z13no_memcpy_bfsPiS_PbS0_S0_ --------------------------
	.section	.nv.constant0._Z13no_memcpy_bfsPiS_PbS0_S0_,"a",@progbits
	.sectionflags	@""
	.align	4
.nv.constant0._Z13no_memcpy_bfsPiS_PbS0_S0_:
	.zero		936


//--------------------- .nv.constant0._Z3bfsPiS_PbS0_S0_ --------------------------
	.section	.nv.constant0._Z3bfsPiS_PbS0_S0_,"a",@progbits
	.sectionflags	@""
	.align	4
.nv.constant0._Z3bfsPiS_PbS0_S0_:
	.zero		936


//--------------------- SYMBOLS --------------------------

	.type		.nv.reservedSmem.offset0,@object
	.size		.nv.reservedSmem.offset0,0x4
